//
// Generated by NVIDIA NVVM Compiler
//
// Compiler Build ID: CL-36424714
// Cuda compilation tools, release 13.0, V13.0.88
// Based on NVVM 20.0.0
//

.version 9.0
.target sm_100
.address_size 64

	// .globl	_Z13stencilKernelPfPKfi
// _ZZ13stencilKernelPfPKfiE4tile has been demoted

.visible .entry _Z13stencilKernelPfPKfi(
	.param .u64 .ptr .align 1 _Z13stencilKernelPfPKfi_param_0,
	.param .u64 .ptr .align 1 _Z13stencilKernelPfPKfi_param_1,
	.param .u32 _Z13stencilKernelPfPKfi_param_2
)
{
	.reg .pred 	%p<55>;
	.reg .b32 	%r<40>;
	.reg .b32 	%f<20>;
	.reg .b64 	%rd<19>;
	// demoted variable
	.shared .align 4 .b8 _ZZ13stencilKernelPfPKfiE4tile[4400];
	ld.param.u64 	%rd2, [_Z13stencilKernelPfPKfi_param_0];
	ld.param.u64 	%rd3, [_Z13stencilKernelPfPKfi_param_1];
	ld.param.u32 	%r17, [_Z13stencilKernelPfPKfi_param_2];
	mul.lo.s32 	%r1, %r17, %r17;
	mov.u32 	%r2, %tid.x;
	mov.u32 	%r3, %tid.y;
	mov.u32 	%r4, %tid.z;
	mov.u32 	%r18, %ctaid.x;
	shl.b32 	%r19, %r18, 3;
	add.s32 	%r5, %r19, %r2;
	mov.u32 	%r20, %ctaid.y;
	shl.b32 	%r21, %r20, 3;
	add.s32 	%r22, %r21, %r3;
	mov.u32 	%r23, %ctaid.z;
	shl.b32 	%r24, %r23, 3;
	add.s32 	%r7, %r24, %r4;
	mad.lo.s32 	%r25, %r17, %r22, %r7;
	mad.lo.s32 	%r8, %r1, %r5, %r25;
	max.s32 	%r26, %r5, %r22;
	mul.wide.s32 	%rd4, %r8, 4;
	add.s64 	%rd1, %rd3, %rd4;
	mov.u32 	%r27, _ZZ13stencilKernelPfPKfiE4tile;
	mad.lo.s32 	%r28, %r2, 440, %r27;
	add.s32 	%r9, %r28, 440;
	mad.lo.s32 	%r10, %r3, 44, %r9;
	add.s32 	%r11, %r10, 44;
	shl.b32 	%r29, %r4, 2;
	add.s32 	%r12, %r11, %r29;
	max.s32 	%r30, %r7, %r26;
	setp.ge.s32 	%p1, %r30, %r17;
	@%p1 bra 	$L__BB0_2;
	// begin inline asm
	ld.global.nc.f32 %f1, [%rd1];
	// end inline asm
	st.shared.f32 	[%r12+4], %f1;
$L__BB0_2:
	setp.ge.s32 	%p2, %r7, %r17;
	setp.ge.s32 	%p3, %r22, %r17;
	setp.ne.s32 	%p4, %r2, 0;
	setp.lt.s32 	%p5, %r5, 1;
	or.pred  	%p6, %p4, %p5;
	or.pred  	%p7, %p6, %p3;
	mad.lo.s32 	%r32, %r3, 44, %r27;
	add.s32 	%r34, %r32, %r29;
	add.s32 	%r13, %r34, 44;
	or.pred  	%p8, %p2, %p7;
	@%p8 bra 	$L__BB0_4;
	sub.s32 	%r35, %r8, %r1;
	mul.wide.s32 	%rd7, %r35, 4;
	add.s64 	%rd6, %rd3, %rd7;
	// begin inline asm
	ld.global.nc.f32 %f2, [%rd6];
	// end inline asm
	st.shared.f32 	[%r13+4], %f2;
$L__BB0_4:
	setp.ge.s32 	%p9, %r7, %r17;
	setp.ge.s32 	%p10, %r22, %r17;
	setp.ne.s32 	%p11, %r2, 7;
	add.s32 	%r14, %r17, -1;
	setp.ge.s32 	%p12, %r5, %r14;
	or.pred  	%p13, %p12, %p10;
	or.pred  	%p14, %p13, %p11;
	or.pred  	%p15, %p9, %p14;
	@%p15 bra 	$L__BB0_6;
	mul.wide.s32 	%rd9, %r1, 4;
	add.s64 	%rd8, %rd1, %rd9;
	// begin inline asm
	ld.global.nc.f32 %f3, [%rd8];
	// end inline asm
	st.shared.f32 	[%r13+3964], %f3;
$L__BB0_6:
	setp.ge.s32 	%p16, %r7, %r17;
	setp.ge.s32 	%p17, %r5, %r17;
	setp.ne.s32 	%p18, %r3, 0;
	setp.eq.s32 	%p19, %r22, 0;
	or.pred  	%p20, %p18, %p19;
	or.pred  	%p21, %p20, %p17;
	add.s32 	%r15, %r9, %r29;
	or.pred  	%p22, %p16, %p21;
	@%p22 bra 	$L__BB0_8;
	sub.s32 	%r37, %r8, %r17;
	mul.wide.s32 	%rd11, %r37, 4;
	add.s64 	%rd10, %rd3, %rd11;
	// begin inline asm
	ld.global.nc.f32 %f4, [%rd10];
	// end inline asm
	st.shared.f32 	[%r15+4], %f4;
$L__BB0_8:
	setp.ge.s32 	%p23, %r7, %r17;
	setp.ge.s32 	%p24, %r5, %r17;
	setp.ne.s32 	%p25, %r3, 7;
	setp.ge.s32 	%p26, %r22, %r14;
	or.pred  	%p27, %p26, %p24;
	or.pred  	%p28, %p27, %p25;
	or.pred  	%p29, %p23, %p28;
	@%p29 bra 	$L__BB0_10;
	mul.wide.s32 	%rd13, %r17, 4;
	add.s64 	%rd12, %rd1, %rd13;
	// begin inline asm
	ld.global.nc.f32 %f5, [%rd12];
	// end inline asm
	st.shared.f32 	[%r15+400], %f5;
$L__BB0_10:
	setp.ge.s32 	%p30, %r22, %r17;
	setp.ge.s32 	%p31, %r5, %r17;
	setp.ne.s32 	%p32, %r4, 0;
	setp.eq.s32 	%p33, %r7, 0;
	or.pred  	%p34, %p32, %p33;
	or.pred  	%p35, %p34, %p31;
	or.pred  	%p36, %p35, %p30;
	@%p36 bra 	$L__BB0_12;
	add.s64 	%rd14, %rd1, -4;
	// begin inline asm
	ld.global.nc.f32 %f6, [%rd14];
	// end inline asm
	st.shared.f32 	[%r11], %f6;
$L__BB0_12:
	setp.ge.s32 	%p37, %r22, %r17;
	setp.ge.s32 	%p38, %r5, %r17;
	setp.ne.s32 	%p39, %r4, 7;
	setp.ge.s32 	%p40, %r7, %r14;
	or.pred  	%p41, %p40, %p38;
	or.pred  	%p42, %p41, %p39;
	or.pred  	%p43, %p42, %p37;
	@%p43 bra 	$L__BB0_14;
	add.s64 	%rd15, %rd1, 4;
	// begin inline asm
	ld.global.nc.f32 %f7, [%rd15];
	// end inline asm
	st.shared.f32 	[%r10+80], %f7;
$L__BB0_14:
	setp.ge.s32 	%p44, %r7, %r14;
	setp.eq.s32 	%p45, %r7, 0;
	setp.ge.s32 	%p46, %r22, %r14;
	setp.eq.s32 	%p47, %r22, 0;
	setp.ge.s32 	%p48, %r5, %r14;
	setp.lt.s32 	%p49, %r5, 1;
	bar.sync 	0;
	or.pred  	%p50, %p49, %p48;
	or.pred  	%p51, %p47, %p50;
	or.pred  	%p52, %p51, %p46;
	or.pred  	%p53, %p45, %p52;
	or.pred  	%p54, %p53, %p44;
	@%p54 bra 	$L__BB0_16;
	ld.shared.f32 	%f8, [%r12+-436];
	ld.shared.f32 	%f9, [%r12+444];
	add.f32 	%f10, %f8, %f9;
	ld.shared.f32 	%f11, [%r12+-40];
	add.f32 	%f12, %f10, %f11;
	ld.shared.f32 	%f13, [%r12+48];
	add.f32 	%f14, %f12, %f13;
	ld.shared.f32 	%f15, [%r12];
	add.f32 	%f16, %f14, %f15;
	ld.shared.f32 	%f17, [%r12+8];
	add.f32 	%f18, %f16, %f17;
	mul.f32 	%f19, %f18, 0f3F400000;
	cvta.to.global.u64 	%rd16, %rd2;
	add.s64 	%rd18, %rd16, %rd4;
	st.global.f32 	[%rd18], %f19;
$L__BB0_16:
	ret;

}


// ===== COMPILED SASS (sm_100) =====

	.target	sm_100

	.elftype	@"ET_EXEC"


//--------------------- .note.nv.tkinfo           --------------------------
	.section	.note.nv.tkinfo,"",@"SHT_NOTE"
	.sectionflags	@"SHF_NOTE_NV_TKINFO"
	.tkinfo
        /*0018*/ 	.word	0x00000002
        /*0030*/ 	.string	""
        /*0030*/ 	.string	"ptxas"
        /*0030*/ 	.string	"Cuda compilation tools, release 13.0, V13.0.88"
        /*0030*/ 	.string	"Build cuda_13.0.r13.0/compiler.36424714_0"
        /*0030*/ 	.string	"-arch sm_100 -m 64 "



//--------------------- .note.nv.cuinfo           --------------------------
	.section	.note.nv.cuinfo,"",@"SHT_NOTE"
	.sectionflags	@"SHF_NOTE_NV_CUINFO"
        /*0018*/ 	.short	0x0002
        /*001a*/ 	.short	0x0064
        /*001c*/ 	.short	0x0082
	.zero		2


//--------------------- .nv.info                  --------------------------
	.section	.nv.info,"",@"SHT_CUDA_INFO"
	.align	4


	//----- nvinfo : EIATTR_REGCOUNT
	.align		4
        /*0000*/ 	.byte	0x04, 0x2f
        /*0002*/ 	.short	(.L_1 - .L_0)
	.align		4
.L_0:
        /*0004*/ 	.word	index@(_Z13stencilKernelPfPKfi)
        /*0008*/ 	.word	0x0000001b


	//----- nvinfo : EIATTR_FRAME_SIZE
	.align		4
.L_1:
        /*000c*/ 	.byte	0x04, 0x11
        /*000e*/ 	.short	(.L_3 - .L_2)
	.align		4
.L_2:
        /*0010*/ 	.word	index@(_Z13stencilKernelPfPKfi)
        /*0014*/ 	.word	0x00000000


	//----- nvinfo : EIATTR_MIN_STACK_SIZE
	.align		4
.L_3:
        /*0018*/ 	.byte	0x04, 0x12
        /*001a*/ 	.short	(.L_5 - .L_4)
	.align		4
.L_4:
        /*001c*/ 	.word	index@(_Z13stencilKernelPfPKfi)
        /*0020*/ 	.word	0x00000000
.L_5:


//--------------------- .nv.compat                --------------------------
	.section	.nv.compat,"",@"SHT_CUDA_COMPAT_INFO"
	.align	4
        /*0000*/ 	.byte	0x02, 0x09, 0x00, 0x00, 0x02, 0x02, 0x01, 0x00, 0x02, 0x05, 0x05, 0x00, 0x03, 0x07, 0x01, 0x01
        /*0010*/ 	.byte	0x02, 0x03, 0x00, 0x00, 0x02, 0x06, 0x01, 0x00, 0x04, 0x0b, 0x08, 0x00, 0x09, 0x00, 0x00, 0x00
        /*0020*/ 	.byte	0x00, 0x00, 0x00, 0x00


//--------------------- .nv.info._Z13stencilKernelPfPKfi --------------------------
	.section	.nv.info._Z13stencilKernelPfPKfi,"",@"SHT_CUDA_INFO"
	.sectionflags	@""
	.align	4


	//----- nvinfo : EIATTR_CUDA_API_VERSION
	.align		4
        /*0000*/ 	.byte	0x04, 0x37
        /*0002*/ 	.short	(.L_7 - .L_6)
.L_6:
        /*0004*/ 	.word	0x00000082


	//----- nvinfo : EIATTR_KPARAM_INFO
	.align		4
.L_7:
        /*0008*/ 	.byte	0x04, 0x17
        /*000a*/ 	.short	(.L_9 - .L_8)
.L_8:
        /*000c*/ 	.word	0x00000000
        /*0010*/ 	.short	0x0002
        /*0012*/ 	.short	0x0010
        /*0014*/ 	.byte	0x00, 0xf0, 0x11, 0x00


	//----- nvinfo : EIATTR_KPARAM_INFO
	.align		4
.L_9:
        /*0018*/ 	.byte	0x04, 0x17
        /*001a*/ 	.short	(.L_11 - .L_10)
.L_10:
        /*001c*/ 	.word	0x00000000
        /*0020*/ 	.short	0x0001
        /*0022*/ 	.short	0x0008
        /*0024*/ 	.byte	0x00, 0xf5, 0x21, 0x00


	//----- nvinfo : EIATTR_KPARAM_INFO
	.align		4
.L_11:
        /*0028*/ 	.byte	0x04, 0x17
        /*002a*/ 	.short	(.L_13 - .L_12)
.L_12:
        /*002c*/ 	.word	0x00000000
        /*0030*/ 	.short	0x0000
        /*0032*/ 	.short	0x0000
        /*0034*/ 	.byte	0x00, 0xf5, 0x21, 0x00


	//----- nvinfo : EIATTR_SPARSE_MMA_MASK
	.align		4
.L_13:
        /*0038*/ 	.byte	0x03, 0x50
        /*003a*/ 	.short	0x0000


	//----- nvinfo : EIATTR_MAXREG_COUNT
	.align		4
        /*003c*/ 	.byte	0x03, 0x1b
        /*003e*/ 	.short	0x00ff


	//----- nvinfo : EIATTR_NUM_BARRIERS
	.align		4
        /*0040*/ 	.byte	0x02, 0x4c
        /*0042*/ 	.byte	0x01
	.zero		1


	//----- nvinfo : EIATTR_MERCURY_ISA_VERSION
	.align		4
        /*0044*/ 	.byte	0x03, 0x5f
        /*0046*/ 	.short	0x0101


	//----- nvinfo : EIATTR_VRC_CTA_INIT_COUNT
	.align		4
        /*0048*/ 	.byte	0x02, 0x4a
	.zero		1
	.zero		1


	//----- nvinfo : EIATTR_EXIT_INSTR_OFFSETS
	.align		4
        /*004c*/ 	.byte	0x04, 0x1c
        /*004e*/ 	.short	(.L_15 - .L_14)


	//   ....[0]....
.L_14:
        /*0050*/ 	.word	0x00000500


	//   ....[1]....
        /*0054*/ 	.word	0x00000600


	//----- nvinfo : EIATTR_CBANK_PARAM_SIZE
	.align		4
.L_15:
        /*0058*/ 	.byte	0x03, 0x19
        /*005a*/ 	.short	0x0014


	//----- nvinfo : EIATTR_PARAM_CBANK
	.align		4
        /*005c*/ 	.byte	0x04, 0x0a
        /*005e*/ 	.short	(.L_17 - .L_16)
	.align		4
.L_16:
        /*0060*/ 	.word	index@(.nv.constant0._Z13stencilKernelPfPKfi)
        /*0064*/ 	.short	0x0380
        /*0066*/ 	.short	0x0014


	//----- nvinfo : EIATTR_SW_WAR
	.align		4
.L_17:
        /*0068*/ 	.byte	0x04, 0x36
        /*006a*/ 	.short	(.L_19 - .L_18)
.L_18:
        /*006c*/ 	.word	0x00000008
.L_19:


//--------------------- .nv.callgraph             --------------------------
	.section	.nv.callgraph,"",@"SHT_CUDA_CALLGRAPH"
	.align	4
	.sectionentsize	8
	.align		4
        /*0000*/ 	.word	0x00000000
	.align		4
        /*0004*/ 	.word	0xffffffff
	.align		4
        /*0008*/ 	.word	0x00000000
	.align		4
        /*000c*/ 	.word	0xfffffffe
	.align		4
        /*0010*/ 	.word	0x00000000
	.align		4
        /*0014*/ 	.word	0xfffffffd
	.align		4
        /*0018*/ 	.word	0x00000000
	.align		4
        /*001c*/ 	.word	0xfffffffc


//--------------------- .text._Z13stencilKernelPfPKfi --------------------------
	.section	.text._Z13stencilKernelPfPKfi,"ax",@progbits
	.align	128
        .global         _Z13stencilKernelPfPKfi
        .type           _Z13stencilKernelPfPKfi,@function
        .size           _Z13stencilKernelPfPKfi,(.L_x_1 - _Z13stencilKernelPfPKfi)
        .other          _Z13stencilKernelPfPKfi,@"STO_CUDA_ENTRY STV_DEFAULT"
_Z13stencilKernelPfPKfi:
.text._Z13stencilKernelPfPKfi:
[----:B------:R-:W-:Y:S01]  /*0000*/  LDC R1, c[0x0][0x37c] ;  /* 0x0000df00ff017b82 */ /* 0x000fe20000000800 */
[----:B------:R-:W0:Y:S07]  /*0010*/  S2R R19, SR_TID.X ;  /* 0x0000000000137919 */ /* 0x000e2e0000002100 */
[----:B------:R-:W1:Y:S01]  /*0020*/  LDC R8, c[0x0][0x390] ;  /* 0x0000e400ff087b82 */ /* 0x000e620000000800 */
[----:B------:R-:W2:Y:S01]  /*0030*/  LDCU.64 UR4, c[0x0][0x358] ;  /* 0x00006b00ff0477ac */ /* 0x000ea20008000a00 */
[----:B------:R-:W3:Y:S01]  /*0040*/  S2R R16, SR_TID.Y ;  /* 0x0000000000107919 */ /* 0x000ee20000002200 */
[----:B------:R-:W4:Y:S05]  /*0050*/  S2R R12, SR_TID.Z ;  /* 0x00000000000c7919 */ /* 0x000f2a0000002300 */
[----:B------:R-:W5:Y:S01]  /*0060*/  LDC.64 R10, c[0x0][0x388] ;  /* 0x0000e200ff0a7b82 */ /* 0x000f620000000a00 */
[----:B------:R-:W0:Y:S01]  /*0070*/  S2R R0, SR_CTAID.X ;  /* 0x0000000000007919 */ /* 0x000e220000002500 */
[----:B------:R-:W3:Y:S01]  /*0080*/  S2R R3, SR_CTAID.Y ;  /* 0x0000000000037919 */ /* 0x000ee20000002600 */
[----:B------:R-:W4:Y:S01]  /*0090*/  S2R R15, SR_CTAID.Z ;  /* 0x00000000000f7919 */ /* 0x000f220000002700 */
[----:B-1----:R-:W-:-:S02]  /*00a0*/  IMAD R6, R8, R8, RZ ;  /* 0x0000000808067224 */ /* 0x002fc400078e02ff */
[----:B0-----:R-:W-:Y:S02]  /*00b0*/  IMAD R17, R0, 0x8, R19 ;  /* 0x0000000800117824 */ /* 0x001fe400078e0213 */
[----:B---3--:R-:W-:-:S03]  /*00c0*/  IMAD R14, R3, 0x8, R16 ;  /* 0x00000008030e7824 */ /* 0x008fc600078e0210 */
[C---:B------:R-:W-:Y:S02]  /*00d0*/  ISETP.GE.AND P0, PT, R17.reuse, 0x1, PT ;  /* 0x000000011100780c */ /* 0x040fe40003f06270 */
[-C--:B------:R-:W-:Y:S01]  /*00e0*/  ISETP.GE.AND P5, PT, R17, R8.reuse, PT ;  /* 0x000000081100720c */ /* 0x080fe20003fa6270 */
[----:B----4-:R-:W-:Y:S01]  /*00f0*/  IMAD R15, R15, 0x8, R12 ;  /* 0x000000080f0f7824 */ /* 0x010fe200078e020c */
[C---:B------:R-:W-:Y:S02]  /*0100*/  ISETP.NE.AND P2, PT, R14.reuse, RZ, PT ;  /* 0x000000ff0e00720c */ /* 0x040fe40003f45270 */
[----:B------:R-:W-:Y:S01]  /*0110*/  ISETP.NE.OR P0, PT, R19, RZ, !P0 ;  /* 0x000000ff1300720c */ /* 0x000fe20004705670 */
[C-C-:B------:R-:W-:Y:S01]  /*0120*/  IMAD R13, R14.reuse, R8, R15.reuse ;  /* 0x000000080e0d7224 */ /* 0x140fe200078e020f */
[----:B------:R-:W-:Y:S02]  /*0130*/  VIMNMX3 R0, R17, R14, R15, !PT ;  /* 0x0000000e1100720f */ /* 0x000fe4000780010f */
[-C--:B------:R-:W-:Y:S01]  /*0140*/  ISETP.GE.AND P4, PT, R14, R8.reuse, PT ;  /* 0x000000080e00720c */ /* 0x080fe20003f86270 */
[----:B------:R-:W-:Y:S01]  /*0150*/  IMAD R13, R6, R17, R13 ;  /* 0x00000011060d7224 */ /* 0x000fe200078e020d */
[-C--:B------:R-:W-:Y:S01]  /*0160*/  ISETP.GE.AND P6, PT, R0, R8.reuse, PT ;  /* 0x000000080000720c */ /* 0x080fe20003fc6270 */
[----:B------:R-:W-:Y:S01]  /*0170*/  VIADD R0, R8, 0xffffffff ;  /* 0xffffffff08007836 */ /* 0x000fe20000000000 */
[----:B------:R-:W-:Y:S01]  /*0180*/  ISETP.NE.OR P2, PT, R16, RZ, !P2 ;  /* 0x000000ff1000720c */ /* 0x000fe20005745670 */
[----:B-----5:R-:W-:Y:S01]  /*0190*/  IMAD.WIDE R2, R13, 0x4, R10 ;  /* 0x000000040d027825 */ /* 0x020fe200078e020a */
[----:B------:R-:W-:-:S02]  /*01a0*/  ISETP.GE.OR P0, PT, R14, R8, P0 ;  /* 0x000000080e00720c */ /* 0x000fc40000706670 */
[C---:B------:R-:W-:Y:S02]  /*01b0*/  ISETP.GE.OR P4, PT, R17.reuse, R0, P4 ;  /* 0x000000001100720c */ /* 0x040fe40002786670 */
[----:B------:R-:W-:Y:S02]  /*01c0*/  ISETP.GE.OR P2, PT, R17, R8, P2 ;  /* 0x000000081100720c */ /* 0x000fe40001746670 */
[----:B------:R-:W-:Y:S02]  /*01d0*/  ISETP.GE.OR P1, PT, R14, R0, P5 ;  /* 0x000000000e00720c */ /* 0x000fe40002f26670 */
[C---:B------:R-:W-:Y:S01]  /*01e0*/  ISETP.GE.OR P0, PT, R15.reuse, R8, P0 ;  /* 0x000000080f00720c */ /* 0x040fe20000706670 */
[----:B--2---:R-:W2:Y:S01]  /*01f0*/  @!P6 LDG.E.CONSTANT R18, desc[UR4][R2.64] ;  /* 0x000000040212e981 */ /* 0x004ea2000c1e9900 */
[----:B------:R-:W-:Y:S02]  /*0200*/  ISETP.NE.AND P3, PT, R15, RZ, PT ;  /* 0x000000ff0f00720c */ /* 0x000fe40003f65270 */
[----:B------:R-:W-:-:S02]  /*0210*/  ISETP.NE.OR P4, PT, R19, 0x7, P4 ;  /* 0x000000071300780c */ /* 0x000fc40002785670 */
[C---:B------:R-:W-:Y:S02]  /*0220*/  ISETP.GE.OR P2, PT, R15.reuse, R8, P2 ;  /* 0x000000080f00720c */ /* 0x040fe40001746670 */
[----:B------:R-:W-:Y:S02]  /*0230*/  ISETP.NE.OR P1, PT, R16, 0x7, P1 ;  /* 0x000000071000780c */ /* 0x000fe40000f25670 */
[----:B------:R-:W-:Y:S02]  /*0240*/  ISETP.NE.OR P3, PT, R12, RZ, !P3 ;  /* 0x000000ff0c00720c */ /* 0x000fe40005f65670 */
[C---:B------:R-:W-:Y:S02]  /*0250*/  ISETP.GE.OR P5, PT, R15.reuse, R0, P5 ;  /* 0x000000000f00720c */ /* 0x040fe40002fa6670 */
[CC--:B------:R-:W-:Y:S02]  /*0260*/  ISETP.GE.OR P4, PT, R15.reuse, R8.reuse, P4 ;  /* 0x000000080f00720c */ /* 0x0c0fe40002786670 */
[----:B------:R-:W-:-:S02]  /*0270*/  ISETP.GE.OR P1, PT, R15, R8, P1 ;  /* 0x000000080f00720c */ /* 0x000fc40000f26670 */
[-C--:B------:R-:W-:Y:S02]  /*0280*/  ISETP.GE.OR P3, PT, R17, R8.reuse, P3 ;  /* 0x000000081100720c */ /* 0x080fe40001f66670 */
[----:B------:R-:W-:Y:S01]  /*0290*/  ISETP.NE.OR P5, PT, R12, 0x7, P5 ;  /* 0x000000070c00780c */ /* 0x000fe20002fa5670 */
[C---:B------:R-:W-:Y:S01]  /*02a0*/  @!P0 IMAD.IADD R5, R13.reuse, 0x1, -R6 ;  /* 0x000000010d058824 */ /* 0x040fe200078e0a06 */
[CC--:B------:R-:W-:Y:S01]  /*02b0*/  ISETP.GE.OR P3, PT, R14.reuse, R8.reuse, P3 ;  /* 0x000000080e00720c */ /* 0x0c0fe20001f66670 */
[----:B------:R-:W-:Y:S01]  /*02c0*/  @!P2 IMAD.IADD R9, R13, 0x1, -R8 ;  /* 0x000000010d09a824 */ /* 0x000fe200078e0a08 */
[----:B------:R-:W-:Y:S01]  /*02d0*/  ISETP.GE.OR P5, PT, R14, R8, P5 ;  /* 0x000000080e00720c */ /* 0x000fe20002fa6670 */
[----:B------:R-:W-:-:S04]  /*02e0*/  @!P0 IMAD.WIDE R4, R5, 0x4, R10 ;  /* 0x0000000405048825 */ /* 0x000fc800078e020a */
[----:B------:R-:W-:Y:S02]  /*02f0*/  @!P4 IMAD.WIDE R6, R6, 0x4, R2 ;  /* 0x000000040606c825 */ /* 0x000fe400078e0202 */
[----:B------:R-:W3:Y:S02]  /*0300*/  @!P0 LDG.E.CONSTANT R4, desc[UR4][R4.64] ;  /* 0x0000000404048981 */ /* 0x000ee4000c1e9900 */
[----:B------:R-:W-:Y:S02]  /*0310*/  @!P2 IMAD.WIDE R10, R9, 0x4, R10 ;  /* 0x00000004090aa825 */ /* 0x000fe400078e020a */
[----:B------:R-:W4:Y:S02]  /*0320*/  @!P4 LDG.E.CONSTANT R6, desc[UR4][R6.64] ;  /* 0x000000040606c981 */ /* 0x000f24000c1e9900 */
[----:B------:R-:W-:Y:S02]  /*0330*/  @!P1 IMAD.WIDE R8, R8, 0x4, R2 ;  /* 0x0000000408089825 */ /* 0x000fe400078e0202 */
[----:B------:R-:W5:Y:S04]  /*0340*/  @!P2 LDG.E.CONSTANT R10, desc[UR4][R10.64] ;  /* 0x000000040a0aa981 */ /* 0x000f68000c1e9900 */
[----:B------:R-:W5:Y:S04]  /*0350*/  @!P1 LDG.E.CONSTANT R8, desc[UR4][R8.64] ;  /* 0x0000000408089981 */ /* 0x000f68000c1e9900 */
[----:B------:R-:W5:Y:S04]  /*0360*/  @!P3 LDG.E.CONSTANT R22, desc[UR4][R2.64+-0x4] ;  /* 0xfffffc040216b981 */ /* 0x000f68000c1e9900 */
[----:B------:R0:W5:Y:S01]  /*0370*/  @!P5 LDG.E.CONSTANT R24, desc[UR4][R2.64+0x4] ;  /* 0x000004040218d981 */ /* 0x000162000c1e9900 */
[----:B------:R-:W1:Y:S01]  /*0380*/  S2R R21, SR_CgaCtaId ;  /* 0x0000000000157919 */ /* 0x000e620000008800 */
[----:B------:R-:W-:-:S04]  /*0390*/  MOV R20, 0x400 ;  /* 0x0000040000147802 */ /* 0x000fc80000000f00 */
[----:B-1----:R-:W-:-:S05]  /*03a0*/  LEA R20, R21, R20, 0x18 ;  /* 0x0000001415147211 */ /* 0x002fca00078ec0ff */
[----:B------:R-:W-:-:S04]  /*03b0*/  IMAD R19, R19, 0x1b8, R20 ;  /* 0x000001b813137824 */ /* 0x000fc800078e0214 */
[----:B------:R-:W-:-:S04]  /*03c0*/  VIADD R21, R19, 0x1b8 ;  /* 0x000001b813157836 */ /* 0x000fc80000000000 */
[----:B------:R-:W-:-:S04]  /*03d0*/  IMAD R21, R16, 0x2c, R21 ;  /* 0x0000002c10157824 */ /* 0x000fc800078e0215 */
[----:B------:R-:W-:Y:S02]  /*03e0*/  IMAD R23, R12, 0x4, R21 ;  /* 0x000000040c177824 */ /* 0x000fe400078e0215 */
[----:B0-----:R-:W-:Y:S02]  /*03f0*/  IMAD R3, R16, 0x2c, R20 ;  /* 0x0000002c10037824 */ /* 0x001fe400078e0214 */
[C---:B------:R-:W-:Y:S02]  /*0400*/  IMAD R19, R12.reuse, 0x4, R19 ;  /* 0x000000040c137824 */ /* 0x040fe400078e0213 */
[----:B------:R-:W-:Y:S01]  /*0410*/  IMAD R3, R12, 0x4, R3 ;  /* 0x000000040c037824 */ /* 0x000fe200078e0203 */
[----:B--2---:R0:W-:Y:S01]  /*0420*/  @!P6 STS [R23+0x30], R18 ;  /* 0x000030121700e388 */ /* 0x0041e20000000800 */
[----:B------:R-:W-:-:S04]  /*0430*/  ISETP.GE.AND P6, PT, R17, R0, PT ;  /* 0x000000001100720c */ /* 0x000fc80003fc6270 */
[----:B------:R-:W-:-:S04]  /*0440*/  ISETP.LT.OR P6, PT, R17, 0x1, P6 ;  /* 0x000000011100780c */ /* 0x000fc800037c1670 */
[----:B------:R-:W-:-:S04]  /*0450*/  ISETP.EQ.OR P6, PT, R14, RZ, P6 ;  /* 0x000000ff0e00720c */ /* 0x000fc800037c2670 */
[----:B------:R-:W-:-:S04]  /*0460*/  ISETP.GE.OR P6, PT, R14, R0, P6 ;  /* 0x000000000e00720c */ /* 0x000fc800037c6670 */
[C---:B------:R-:W-:Y:S01]  /*0470*/  ISETP.EQ.OR P6, PT, R15.reuse, RZ, P6 ;  /* 0x000000ff0f00720c */ /* 0x040fe200037c2670 */
[----:B---3--:R0:W-:Y:S04]  /*0480*/  @!P0 STS [R3+0x30], R4 ;  /* 0x0000300403008388 */ /* 0x0081e80000000800 */
[----:B----4-:R0:W-:Y:S04]  /*0490*/  @!P4 STS [R3+0xfa8], R6 ;  /* 0x000fa8060300c388 */ /* 0x0101e80000000800 */
[----:B-----5:R0:W-:Y:S04]  /*04a0*/  @!P2 STS [R19+0x1bc], R10 ;  /* 0x0001bc0a1300a388 */ /* 0x0201e80000000800 */
[----:B------:R0:W-:Y:S04]  /*04b0*/  @!P1 STS [R19+0x348], R8 ;  /* 0x0003480813009388 */ /* 0x0001e80000000800 */
[----:B------:R0:W-:Y:S04]  /*04c0*/  @!P3 STS [R21+0x2c], R22 ;  /* 0x00002c161500b388 */ /* 0x0001e80000000800 */
[----:B------:R0:W-:Y:S01]  /*04d0*/  @!P5 STS [R21+0x50], R24 ;  /* 0x000050181500d388 */ /* 0x0001e20000000800 */
[----:B------:R-:W-:Y:S01]  /*04e0*/  BAR.SYNC.DEFER_BLOCKING 0x0 ;  /* 0x0000000000007b1d */ /* 0x000fe20000010000 */
[----:B------:R-:W-:-:S13]  /*04f0*/  ISETP.GE.OR P6, PT, R15, R0, P6 ;  /* 0x000000000f00720c */ /* 0x000fda00037c6670 */
[----:B0-----:R-:W-:Y:S05]  /*0500*/  @P6 EXIT ;  /* 0x000000000000694d */ /* 0x001fea0003800000 */
[----:B------:R-:W-:Y:S01]  /*0510*/  LDS R0, [R23+-0x188] ;  /* 0xfffe780017007984 */ /* 0x000fe20000000800 */
[----:B------:R-:W0:Y:S03]  /*0520*/  LDC.64 R2, c[0x0][0x380] ;  /* 0x0000e000ff027b82 */ /* 0x000e260000000a00 */
[----:B------:R-:W1:Y:S04]  /*0530*/  LDS R5, [R23+0x1e8] ;  /* 0x0001e80017057984 */ /* 0x000e680000000800 */
[----:B------:R-:W2:Y:S04]  /*0540*/  LDS R7, [R23+0x4] ;  /* 0x0000040017077984 */ /* 0x000ea80000000800 */
[----:B------:R-:W3:Y:S04]  /*0550*/  LDS R9, [R23+0x5c] ;  /* 0x00005c0017097984 */ /* 0x000ee80000000800 */
[----:B------:R-:W4:Y:S04]  /*0560*/  LDS R11, [R23+0x2c] ;  /* 0x00002c00170b7984 */ /* 0x000f280000000800 */
[----:B------:R-:W5:Y:S01]  /*0570*/  LDS R15, [R23+0x34] ;  /* 0x00003400170f7984 */ /* 0x000f620000000800 */
[----:B0-----:R-:W-:-:S04]  /*0580*/  IMAD.WIDE R2, R13, 0x4, R2 ;  /* 0x000000040d027825 */ /* 0x001fc800078e0202 */
[----:B-1----:R-:W-:-:S04]  /*0590*/  FADD R0, R0, R5 ;  /* 0x0000000500007221 */ /* 0x002fc80000000000 */
[----:B--2---:R-:W-:-:S04]  /*05a0*/  FADD R0, R0, R7 ;  /* 0x0000000700007221 */ /* 0x004fc80000000000 */
[----:B---3--:R-:W-:-:S04]  /*05b0*/  FADD R0, R0, R9 ;  /* 0x0000000900007221 */ /* 0x008fc80000000000 */
[----:B----4-:R-:W-:-:S04]  /*05c0*/  FADD R0, R0, R11 ;  /* 0x0000000b00007221 */ /* 0x010fc80000000000 */
[----:B-----5:R-:W-:-:S04]  /*05d0*/  FADD R0, R0, R15 ;  /* 0x0000000f00007221 */ /* 0x020fc80000000000 */
[----:B------:R-:W-:-:S05]  /*05e0*/  FMUL R5, R0, 0.75 ;  /* 0x3f40000000057820 */ /* 0x000fca0000400000 */
[----:B------:R-:W-:Y:S01]  /*05f0*/  STG.E desc[UR4][R2.64], R5 ;  /* 0x0000000502007986 */ /* 0x000fe2000c101904 */
[----:B------:R-:W-:Y:S05]  /*0600*/  EXIT ;  /* 0x000000000000794d */ /* 0x000fea0003800000 */
.L_x_0:
[----:B------:R-:W-:-:S00]  /*0610*/  BRA `(.L_x_0) ;  /* 0xfffffffc00fc7947 */ /* 0x000fc0000383ffff */
[----:B------:R-:W-:-:S00]  /*0620*/  NOP ;  /* 0x0000000000007918 */ /* 0x000fc00000000000 */
        /* <DEDUP_REMOVED lines=13> */
.L_x_1:


//--------------------- .nv.shared._Z13stencilKernelPfPKfi --------------------------
	.section	.nv.shared._Z13stencilKernelPfPKfi,"aw",@nobits
	.sectionflags	@""
	.align	4
.nv.shared._Z13stencilKernelPfPKfi:
	.zero		5424


//--------------------- .nv.shared.reserved.0     --------------------------
	.section	.nv.shared.reserved.0,"aw",@nobits
	.weak		__nv_reservedSMEM_offset_0_alias
	.size		__nv_reservedSMEM_offset_0_alias, 0, 64
	.other		__nv_reservedSMEM_offset_0_alias,@"STO_CUDA_RESERVED_SHARED STV_DEFAULT"
__nv_reservedSMEM_offset_0_alias:
	.zero		0
	.zero		64


//--------------------- .nv.constant0._Z13stencilKernelPfPKfi --------------------------
	.section	.nv.constant0._Z13stencilKernelPfPKfi,"a",@progbits
	.sectionflags	@""
	.align	4
.nv.constant0._Z13stencilKernelPfPKfi:
	.zero		916


//--------------------- SYMBOLS --------------------------

	.type		.nv.reservedSmem.offset0,@object
	.size		.nv.reservedSmem.offset0,0x4
	.type		.nv.reservedSmem.cap,@object
	.size		.nv.reservedSmem.cap,0x4
